//
// Generated by NVIDIA NVVM Compiler
//
// Compiler Build ID: CL-36424714
// Cuda compilation tools, release 13.0, V13.0.88
// Based on NVVM 20.0.0
//

.version 9.0
.target sm_100
.address_size 64

	// .globl	_Z10executeGPUP8Particlefi

.visible .entry _Z10executeGPUP8Particlefi(
	.param .u64 .ptr .align 1 _Z10executeGPUP8Particlefi_param_0,
	.param .f32 _Z10executeGPUP8Particlefi_param_1,
	.param .u32 _Z10executeGPUP8Particlefi_param_2
)
{
	.reg .pred 	%p<3>;
	.reg .b32 	%r<21>;
	.reg .b32 	%f<33>;
	.reg .b64 	%rd<5>;
	.reg .b64 	%fd<13>;

	ld.param.u64 	%rd2, [_Z10executeGPUP8Particlefi_param_0];
	ld.param.f32 	%f1, [_Z10executeGPUP8Particlefi_param_1];
	ld.param.u32 	%r7, [_Z10executeGPUP8Particlefi_param_2];
	cvta.to.global.u64 	%rd3, %rd2;
	mov.u32 	%r9, %ctaid.x;
	mov.u32 	%r10, %ntid.x;
	mov.u32 	%r11, %tid.x;
	mad.lo.s32 	%r1, %r9, %r10, %r11;
	mul.wide.s32 	%rd4, %r1, 24;
	add.s64 	%rd1, %rd3, %rd4;
	mad.lo.s32 	%r19, %r1, 787, 3;
	mov.b32 	%r20, 3;
$L__BB0_1:
	setp.ge.s32 	%p1, %r1, %r7;
	@%p1 bra 	$L__BB0_3;
	ld.global.f32 	%f2, [%rd1];
	ld.global.f32 	%f3, [%rd1+4];
	ld.global.f32 	%f4, [%rd1+8];
	add.s32 	%r12, %r19, -2;
	add.s32 	%r13, %r19, -3;
	rem.s32 	%r14, %r13, %r7;
	cvt.rn.f32.s32 	%f5, %r14;
	cvt.f64.f32 	%fd1, %f5;
	mul.f64 	%fd2, %fd1, 0d3FC999999999999A;
	cvt.rn.f32.f64 	%f6, %fd2;
	mul.f32 	%f7, %f5, 0f3F000000;
	mul.f64 	%fd3, %fd1, 0d3FD3333333333333;
	cvt.rn.f32.f64 	%f8, %fd3;
	fma.rn.f32 	%f9, %f1, %f6, %f2;
	fma.rn.f32 	%f10, %f1, %f7, %f3;
	fma.rn.f32 	%f11, %f1, %f8, %f4;
	rem.s32 	%r15, %r12, %r7;
	cvt.rn.f32.s32 	%f12, %r15;
	cvt.f64.f32 	%fd4, %f12;
	mul.f64 	%fd5, %fd4, 0d3FC999999999999A;
	cvt.rn.f32.f64 	%f13, %fd5;
	mul.f32 	%f14, %f12, 0f3F000000;
	mul.f64 	%fd6, %fd4, 0d3FD3333333333333;
	cvt.rn.f32.f64 	%f15, %fd6;
	fma.rn.f32 	%f16, %f1, %f13, %f9;
	fma.rn.f32 	%f17, %f1, %f14, %f10;
	fma.rn.f32 	%f18, %f1, %f15, %f11;
	add.s32 	%r16, %r19, -1;
	rem.s32 	%r17, %r16, %r7;
	cvt.rn.f32.s32 	%f19, %r17;
	cvt.f64.f32 	%fd7, %f19;
	mul.f64 	%fd8, %fd7, 0d3FC999999999999A;
	cvt.rn.f32.f64 	%f20, %fd8;
	mul.f32 	%f21, %f19, 0f3F000000;
	mul.f64 	%fd9, %fd7, 0d3FD3333333333333;
	cvt.rn.f32.f64 	%f22, %fd9;
	fma.rn.f32 	%f23, %f1, %f20, %f16;
	fma.rn.f32 	%f24, %f1, %f21, %f17;
	fma.rn.f32 	%f25, %f1, %f22, %f18;
	rem.s32 	%r18, %r19, %r7;
	cvt.rn.f32.s32 	%f26, %r18;
	cvt.f64.f32 	%fd10, %f26;
	mul.f64 	%fd11, %fd10, 0d3FC999999999999A;
	cvt.rn.f32.f64 	%f27, %fd11;
	st.global.f32 	[%rd1+12], %f27;
	mul.f32 	%f28, %f26, 0f3F000000;
	st.global.f32 	[%rd1+16], %f28;
	mul.f64 	%fd12, %fd10, 0d3FD3333333333333;
	cvt.rn.f32.f64 	%f29, %fd12;
	st.global.f32 	[%rd1+20], %f29;
	fma.rn.f32 	%f30, %f1, %f27, %f23;
	fma.rn.f32 	%f31, %f1, %f28, %f24;
	fma.rn.f32 	%f32, %f1, %f29, %f25;
	st.global.f32 	[%rd1], %f30;
	st.global.f32 	[%rd1+4], %f31;
	st.global.f32 	[%rd1+8], %f32;
$L__BB0_3:
	add.s32 	%r20, %r20, 4;
	add.s32 	%r19, %r19, 4;
	setp.ne.s32 	%p2, %r20, 103;
	@%p2 bra 	$L__BB0_1;
	ret;

}


// ===== COMPILED SASS (sm_100) =====

	.target	sm_100

	.elftype	@"ET_EXEC"


//--------------------- .note.nv.tkinfo           --------------------------
	.section	.note.nv.tkinfo,"",@"SHT_NOTE"
	.sectionflags	@"SHF_NOTE_NV_TKINFO"
	.tkinfo
        /*0018*/ 	.word	0x00000002
        /*0030*/ 	.string	""
        /*0030*/ 	.string	"ptxas"
        /*0030*/ 	.string	"Cuda compilation tools, release 13.0, V13.0.88"
        /*0030*/ 	.string	"Build cuda_13.0.r13.0/compiler.36424714_0"
        /*0030*/ 	.string	"-arch sm_100 -m 64 "



//--------------------- .note.nv.cuinfo           --------------------------
	.section	.note.nv.cuinfo,"",@"SHT_NOTE"
	.sectionflags	@"SHF_NOTE_NV_CUINFO"
        /*0018*/ 	.short	0x0002
        /*001a*/ 	.short	0x0064
        /*001c*/ 	.short	0x0082
	.zero		2


//--------------------- .nv.info                  --------------------------
	.section	.nv.info,"",@"SHT_CUDA_INFO"
	.align	4


	//----- nvinfo : EIATTR_REGCOUNT
	.align		4
        /*0000*/ 	.byte	0x04, 0x2f
        /*0002*/ 	.short	(.L_1 - .L_0)
	.align		4
.L_0:
        /*0004*/ 	.word	index@(_Z10executeGPUP8Particlefi)
        /*0008*/ 	.word	0x0000001c


	//----- nvinfo : EIATTR_FRAME_SIZE
	.align		4
.L_1:
        /*000c*/ 	.byte	0x04, 0x11
        /*000e*/ 	.short	(.L_3 - .L_2)
	.align		4
.L_2:
        /*0010*/ 	.word	index@(_Z10executeGPUP8Particlefi)
        /*0014*/ 	.word	0x00000000


	//----- nvinfo : EIATTR_MIN_STACK_SIZE
	.align		4
.L_3:
        /*0018*/ 	.byte	0x04, 0x12
        /*001a*/ 	.short	(.L_5 - .L_4)
	.align		4
.L_4:
        /*001c*/ 	.word	index@(_Z10executeGPUP8Particlefi)
        /*0020*/ 	.word	0x00000000
.L_5:


//--------------------- .nv.compat                --------------------------
	.section	.nv.compat,"",@"SHT_CUDA_COMPAT_INFO"
	.align	4
        /*0000*/ 	.byte	0x02, 0x09, 0x00, 0x00, 0x02, 0x02, 0x01, 0x00, 0x02, 0x05, 0x05, 0x00, 0x03, 0x07, 0x01, 0x01
        /*0010*/ 	.byte	0x02, 0x03, 0x00, 0x00, 0x02, 0x06, 0x01, 0x00, 0x04, 0x0b, 0x08, 0x00, 0x01, 0x00, 0x00, 0x00
        /*0020*/ 	.byte	0x00, 0x00, 0x00, 0x00


//--------------------- .nv.info._Z10executeGPUP8Particlefi --------------------------
	.section	.nv.info._Z10executeGPUP8Particlefi,"",@"SHT_CUDA_INFO"
	.sectionflags	@""
	.align	4


	//----- nvinfo : EIATTR_CUDA_API_VERSION
	.align		4
        /*0000*/ 	.byte	0x04, 0x37
        /*0002*/ 	.short	(.L_7 - .L_6)
.L_6:
        /*0004*/ 	.word	0x00000082


	//----- nvinfo : EIATTR_KPARAM_INFO
	.align		4
.L_7:
        /*0008*/ 	.byte	0x04, 0x17
        /*000a*/ 	.short	(.L_9 - .L_8)
.L_8:
        /*000c*/ 	.word	0x00000000
        /*0010*/ 	.short	0x0002
        /*0012*/ 	.short	0x000c
        /*0014*/ 	.byte	0x00, 0xf0, 0x11, 0x00


	//----- nvinfo : EIATTR_KPARAM_INFO
	.align		4
.L_9:
        /*0018*/ 	.byte	0x04, 0x17
        /*001a*/ 	.short	(.L_11 - .L_10)
.L_10:
        /*001c*/ 	.word	0x00000000
        /*0020*/ 	.short	0x0001
        /*0022*/ 	.short	0x0008
        /*0024*/ 	.byte	0x00, 0xf0, 0x11, 0x00


	//----- nvinfo : EIATTR_KPARAM_INFO
	.align		4
.L_11:
        /*0028*/ 	.byte	0x04, 0x17
        /*002a*/ 	.short	(.L_13 - .L_12)
.L_12:
        /*002c*/ 	.word	0x00000000
        /*0030*/ 	.short	0x0000
        /*0032*/ 	.short	0x0000
        /*0034*/ 	.byte	0x00, 0xf5, 0x21, 0x00


	//----- nvinfo : EIATTR_SPARSE_MMA_MASK
	.align		4
.L_13:
        /*0038*/ 	.byte	0x03, 0x50
        /*003a*/ 	.short	0x0000


	//----- nvinfo : EIATTR_MAXREG_COUNT
	.align		4
        /*003c*/ 	.byte	0x03, 0x1b
        /*003e*/ 	.short	0x00ff


	//----- nvinfo : EIATTR_MERCURY_ISA_VERSION
	.align		4
        /*0040*/ 	.byte	0x03, 0x5f
        /*0042*/ 	.short	0x0101


	//----- nvinfo : EIATTR_VRC_CTA_INIT_COUNT
	.align		4
        /*0044*/ 	.byte	0x02, 0x4a
	.zero		1
	.zero		1


	//----- nvinfo : EIATTR_EXIT_INSTR_OFFSETS
	.align		4
        /*0048*/ 	.byte	0x04, 0x1c
        /*004a*/ 	.short	(.L_15 - .L_14)


	//   ....[0]....
.L_14:
        /*004c*/ 	.word	0x00000880


	//----- nvinfo : EIATTR_CRS_STACK_SIZE
	.align		4
.L_15:
        /*0050*/ 	.byte	0x04, 0x1e
        /*0052*/ 	.short	(.L_17 - .L_16)
.L_16:
        /*0054*/ 	.word	0x00000000


	//----- nvinfo : EIATTR_CBANK_PARAM_SIZE
	.align		4
.L_17:
        /*0058*/ 	.byte	0x03, 0x19
        /*005a*/ 	.short	0x0010


	//----- nvinfo : EIATTR_PARAM_CBANK
	.align		4
        /*005c*/ 	.byte	0x04, 0x0a
        /*005e*/ 	.short	(.L_19 - .L_18)
	.align		4
.L_18:
        /*0060*/ 	.word	index@(.nv.constant0._Z10executeGPUP8Particlefi)
        /*0064*/ 	.short	0x0380
        /*0066*/ 	.short	0x0010


	//----- nvinfo : EIATTR_SW_WAR
	.align		4
.L_19:
        /*0068*/ 	.byte	0x04, 0x36
        /*006a*/ 	.short	(.L_21 - .L_20)
.L_20:
        /*006c*/ 	.word	0x00000008
.L_21:


//--------------------- .nv.callgraph             --------------------------
	.section	.nv.callgraph,"",@"SHT_CUDA_CALLGRAPH"
	.align	4
	.sectionentsize	8
	.align		4
        /*0000*/ 	.word	0x00000000
	.align		4
        /*0004*/ 	.word	0xffffffff
	.align		4
        /*0008*/ 	.word	0x00000000
	.align		4
        /*000c*/ 	.word	0xfffffffe
	.align		4
        /*0010*/ 	.word	0x00000000
	.align		4
        /*0014*/ 	.word	0xfffffffd
	.align		4
        /*0018*/ 	.word	0x00000000
	.align		4
        /*001c*/ 	.word	0xfffffffc


//--------------------- .text._Z10executeGPUP8Particlefi --------------------------
	.section	.text._Z10executeGPUP8Particlefi,"ax",@progbits
	.align	128
        .global         _Z10executeGPUP8Particlefi
        .type           _Z10executeGPUP8Particlefi,@function
        .size           _Z10executeGPUP8Particlefi,(.L_x_4 - _Z10executeGPUP8Particlefi)
        .other          _Z10executeGPUP8Particlefi,@"STO_CUDA_ENTRY STV_DEFAULT"
_Z10executeGPUP8Particlefi:
.text._Z10executeGPUP8Particlefi:
[----:B------:R-:W-:Y:S01]  /*0000*/  LDC R1, c[0x0][0x37c] ;  /* 0x0000df00ff017b82 */ /* 0x000fe20000000800 */
[----:B------:R-:W0:Y:S07]  /*0010*/  S2R R0, SR_TID.X ;  /* 0x0000000000007919 */ /* 0x000e2e0000002100 */
[----:B------:R-:W0:Y:S01]  /*0020*/  S2UR UR4, SR_CTAID.X ;  /* 0x00000000000479c3 */ /* 0x000e220000002500 */
[----:B------:R-:W1:Y:S01]  /*0030*/  LDCU UR5, c[0x0][0x38c] ;  /* 0x00007180ff0577ac */ /* 0x000e620008000800 */
[----:B------:R-:W2:Y:S06]  /*0040*/  LDCU.64 UR6, c[0x0][0x358] ;  /* 0x00006b00ff0677ac */ /* 0x000eac0008000a00 */
[----:B------:R-:W0:Y:S01]  /*0050*/  LDC R5, c[0x0][0x360] ;  /* 0x0000d800ff057b82 */ /* 0x000e220000000800 */
[----:B------:R-:W3:Y:S07]  /*0060*/  LDCU UR12, c[0x0][0x388] ;  /* 0x00007100ff0c77ac */ /* 0x000eee0008000800 */
[----:B------:R-:W4:Y:S08]  /*0070*/  LDC.64 R2, c[0x0][0x380] ;  /* 0x0000e000ff027b82 */ /* 0x000f300000000a00 */
[----:B------:R-:W2:Y:S01]  /*0080*/  LDC R24, c[0x0][0x38c] ;  /* 0x0000e300ff187b82 */ /* 0x000ea20000000800 */
[----:B0-----:R-:W-:-:S02]  /*0090*/  IMAD R5, R5, UR4, R0 ;  /* 0x0000000405057c24 */ /* 0x001fc4000f8e0200 */
[----:B------:R-:W-:Y:S01]  /*00a0*/  HFMA2 R0, -RZ, RZ, 0, 1.78813934326171875e-07 ;  /* 0x00000003ff007431 */ /* 0x000fe200000001ff */
[----:B------:R-:W-:Y:S02]  /*00b0*/  UMOV UR4, 0x3 ;  /* 0x0000000300047882 */ /* 0x000fe40000000000 */
[C---:B-1----:R-:W-:Y:S01]  /*00c0*/  ISETP.GE.AND P0, PT, R5.reuse, UR5, PT ;  /* 0x0000000505007c0c */ /* 0x042fe2000bf06270 */
[----:B----4-:R-:W-:-:S04]  /*00d0*/  IMAD.WIDE R2, R5, 0x18, R2 ;  /* 0x0000001805027825 */ /* 0x010fc800078e0202 */
[----:B---3--:R-:W-:-:S08]  /*00e0*/  IMAD R0, R5, 0x313, R0 ;  /* 0x0000031305007824 */ /* 0x008fd000078e0200 */
.L_x_2:
[----:B------:R-:W-:Y:S01]  /*00f0*/  UIADD3 UR4, UPT, UPT, UR4, 0x4, URZ ;  /* 0x0000000404047890 */ /* 0x000fe2000fffe0ff */
[----:B------:R-:W-:Y:S03]  /*0100*/  BSSY.RECONVERGENT B0, `(.L_x_0) ;  /* 0x0000075000007945 */ /* 0x000fe60003800200 */
[----:B------:R-:W-:Y:S01]  /*0110*/  UISETP.NE.AND UP0, UPT, UR4, 0x67, UPT ;  /* 0x000000670400788c */ /* 0x000fe2000bf05270 */
[----:B0-----:R-:W-:Y:S10]  /*0120*/  @P0 BRA `(.L_x_1) ;  /* 0x0000000400c80947 */ /* 0x001ff40003800000 */
[----:B--2---:R-:W2:Y:S04]  /*0130*/  LDG.E R11, desc[UR6][R2.64+0x4] ;  /* 0x00000406020b7981 */ /* 0x004ea8000c1e1900 */
[----:B------:R-:W3:Y:S04]  /*0140*/  LDG.E R14, desc[UR6][R2.64+0x8] ;  /* 0x00000806020e7981 */ /* 0x000ee8000c1e1900 */
[----:B------:R-:W4:Y:S01]  /*0150*/  LDG.E R12, desc[UR6][R2.64] ;  /* 0x00000006020c7981 */ /* 0x000f22000c1e1900 */
[----:B------:R-:W-:Y:S01]  /*0160*/  IABS R9, R24 ;  /* 0x0000001800097213 */ /* 0x000fe20000000000 */
[----:B------:R-:W-:Y:S01]  /*0170*/  UMOV UR8, 0x9999999a ;  /* 0x9999999a00087882 */ /* 0x000fe20000000000 */
[----:B------:R-:W-:Y:S01]  /*0180*/  IADD3 R4, PT, PT, R0, -0x3, RZ ;  /* 0xfffffffd00047810 */ /* 0x000fe20007ffe0ff */
[----:B------:R-:W-:Y:S01]  /*0190*/  UMOV UR9, 0x3fc99999 ;  /* 0x3fc9999900097882 */ /* 0x000fe20000000000 */
[----:B------:R-:W0:Y:S01]  /*01a0*/  I2F.RP R5, R9 ;  /* 0x0000000900057306 */ /* 0x000e220000209400 */
[----:B------:R-:W-:Y:S01]  /*01b0*/  IABS R20, R0 ;  /* 0x0000000000147213 */ /* 0x000fe20000000000 */
[----:B------:R-:W-:Y:S01]  /*01c0*/  UMOV UR10, 0x33333333 ;  /* 0x33333333000a7882 */ /* 0x000fe20000000000 */
[----:B------:R-:W-:Y:S01]  /*01d0*/  IABS R8, R4 ;  /* 0x0000000400087213 */ /* 0x000fe20000000000 */
[----:B------:R-:W-:Y:S01]  /*01e0*/  UMOV UR11, 0x3fd33333 ;  /* 0x3fd33333000b7882 */ /* 0x000fe20000000000 */
[----:B------:R-:W-:-:S03]  /*01f0*/  ISETP.GE.AND P2, PT, R4, RZ, PT ;  /* 0x000000ff0400720c */ /* 0x000fc60003f46270 */
[----:B0-----:R-:W0:Y:S02]  /*0200*/  MUFU.RCP R5, R5 ;  /* 0x0000000500057308 */ /* 0x001e240000001000 */
[----:B0-----:R-:W-:-:S06]  /*0210*/  IADD3 R7, PT, PT, R5, 0xffffffe, RZ ;  /* 0x0ffffffe05077810 */ /* 0x001fcc0007ffe0ff */
[----:B------:R-:W0:Y:S02]  /*0220*/  F2I.FTZ.U32.TRUNC.NTZ R7, R7 ;  /* 0x0000000700077305 */ /* 0x000e24000021f000 */
[----:B0-----:R-:W-:-:S04]  /*0230*/  IMAD.MOV R6, RZ, RZ, -R7 ;  /* 0x000000ffff067224 */ /* 0x001fc800078e0a07 */
[----:B------:R-:W-:Y:S02]  /*0240*/  IMAD R13, R6, R9, RZ ;  /* 0x00000009060d7224 */ /* 0x000fe400078e02ff */
[----:B------:R-:W-:-:S04]  /*0250*/  IMAD.MOV.U32 R6, RZ, RZ, RZ ;  /* 0x000000ffff067224 */ /* 0x000fc800078e00ff */
[----:B------:R-:W-:Y:S01]  /*0260*/  IMAD.HI.U32 R6, R7, R13, R6 ;  /* 0x0000000d07067227 */ /* 0x000fe200078e0006 */
[----:B------:R-:W-:-:S03]  /*0270*/  IADD3 R13, PT, PT, R0, -0x1, RZ ;  /* 0xffffffff000d7810 */ /* 0x000fc60007ffe0ff */
[----:B------:R-:W-:Y:S01]  /*0280*/  VIADD R7, R0, 0xfffffffe ;  /* 0xfffffffe00077836 */ /* 0x000fe20000000000 */
[----:B------:R-:W-:Y:S01]  /*0290*/  IABS R10, R13 ;  /* 0x0000000d000a7213 */ /* 0x000fe20000000000 */
[----:B------:R-:W-:-:S03]  /*02a0*/  IMAD.HI.U32 R5, R6, R8, RZ ;  /* 0x0000000806057227 */ /* 0x000fc600078e00ff */
[----:B------:R-:W-:Y:S01]  /*02b0*/  IABS R18, R7 ;  /* 0x0000000700127213 */ /* 0x000fe20000000000 */
[----:B------:R-:W-:Y:S01]  /*02c0*/  IMAD.HI.U32 R4, R6, R10, RZ ;  /* 0x0000000a06047227 */ /* 0x000fe200078e00ff */
[----:B------:R-:W-:Y:S02]  /*02d0*/  IADD3 R5, PT, PT, -R5, RZ, RZ ;  /* 0x000000ff05057210 */ /* 0x000fe40007ffe1ff */
[----:B------:R-:W-:Y:S02]  /*02e0*/  ISETP.GE.AND P4, PT, R7, RZ, PT ;  /* 0x000000ff0700720c */ /* 0x000fe40003f86270 */
[----:B------:R-:W-:Y:S01]  /*02f0*/  IADD3 R4, PT, PT, -R4, RZ, RZ ;  /* 0x000000ff04047210 */ /* 0x000fe20007ffe1ff */
[----:B------:R-:W-:Y:S02]  /*0300*/  IMAD R8, R9, R5, R8 ;  /* 0x0000000509087224 */ /* 0x000fe400078e0208 */
[----:B------:R-:W-:-:S03]  /*0310*/  IMAD.HI.U32 R5, R6, R18, RZ ;  /* 0x0000001206057227 */ /* 0x000fc600078e00ff */
[----:B------:R-:W-:Y:S01]  /*0320*/  ISETP.GT.U32.AND P1, PT, R9, R8, PT ;  /* 0x000000080900720c */ /* 0x000fe20003f24070 */
[----:B------:R-:W-:Y:S01]  /*0330*/  IMAD.HI.U32 R6, R6, R20, RZ ;  /* 0x0000001406067227 */ /* 0x000fe200078e00ff */
[----:B------:R-:W-:-:S03]  /*0340*/  IADD3 R5, PT, PT, -R5, RZ, RZ ;  /* 0x000000ff05057210 */ /* 0x000fc60007ffe1ff */
[C---:B------:R-:W-:Y:S01]  /*0350*/  IMAD R10, R9.reuse, R4, R10 ;  /* 0x00000004090a7224 */ /* 0x040fe200078e020a */
[----:B------:R-:W-:Y:S01]  /*0360*/  IADD3 R6, PT, PT, -R6, RZ, RZ ;  /* 0x000000ff06067210 */ /* 0x000fe20007ffe1ff */
[----:B------:R-:W-:-:S04]  /*0370*/  IMAD R18, R9, R5, R18 ;  /* 0x0000000509127224 */ /* 0x000fc800078e0212 */
[C---:B------:R-:W-:Y:S01]  /*0380*/  IMAD R20, R9.reuse, R6, R20 ;  /* 0x0000000609147224 */ /* 0x040fe200078e0214 */
[----:B------:R-:W-:Y:S01]  /*0390*/  ISETP.GT.U32.AND P3, PT, R9, R18, PT ;  /* 0x000000120900720c */ /* 0x000fe20003f64070 */
[----:B------:R-:W-:-:S05]  /*03a0*/  @!P1 IMAD.IADD R8, R8, 0x1, -R9 ;  /* 0x0000000108089824 */ /* 0x000fca00078e0a09 */
[----:B------:R-:W-:-:S07]  /*03b0*/  ISETP.GT.U32.AND P1, PT, R9, R8, PT ;  /* 0x000000080900720c */ /* 0x000fce0003f24070 */
[----:B------:R-:W-:Y:S01]  /*03c0*/  @!P3 IMAD.IADD R18, R18, 0x1, -R9 ;  /* 0x000000011212b824 */ /* 0x000fe200078e0a09 */
[----:B------:R-:W-:-:S05]  /*03d0*/  ISETP.GT.U32.AND P3, PT, R9, R10, PT ;  /* 0x0000000a0900720c */ /* 0x000fca0003f64070 */
[----:B------:R-:W-:Y:S01]  /*03e0*/  @!P1 IMAD.IADD R8, R8, 0x1, -R9 ;  /* 0x0000000108089824 */ /* 0x000fe200078e0a09 */
[----:B------:R-:W-:-:S03]  /*03f0*/  ISETP.NE.AND P1, PT, R24, RZ, PT ;  /* 0x000000ff1800720c */ /* 0x000fc60003f25270 */
[----:B------:R-:W-:Y:S01]  /*0400*/  IMAD.MOV.U32 R5, RZ, RZ, R8 ;  /* 0x000000ffff057224 */ /* 0x000fe200078e0008 */
[----:B------:R-:W-:-:S03]  /*0410*/  LOP3.LUT R8, RZ, R24, RZ, 0x33, !PT ;  /* 0x00000018ff087212 */ /* 0x000fc600078e33ff */
[----:B------:R-:W-:Y:S01]  /*0420*/  @!P3 IMAD.IADD R10, R10, 0x1, -R9 ;  /* 0x000000010a0ab824 */ /* 0x000fe200078e0a09 */
[----:B------:R-:W-:Y:S02]  /*0430*/  @!P2 IADD3 R5, PT, PT, -R5, RZ, RZ ;  /* 0x000000ff0505a210 */ /* 0x000fe40007ffe1ff */
[C---:B------:R-:W-:Y:S02]  /*0440*/  ISETP.GT.U32.AND P2, PT, R9.reuse, R18, PT ;  /* 0x000000120900720c */ /* 0x040fe40003f44070 */
[----:B------:R-:W-:Y:S02]  /*0450*/  ISETP.GT.U32.AND P3, PT, R9, R10, PT ;  /* 0x0000000a0900720c */ /* 0x000fe40003f64070 */
[----:B------:R-:W-:-:S04]  /*0460*/  SEL R16, R8, R5, !P1 ;  /* 0x0000000508107207 */ /* 0x000fc80004800000 */
[----:B------:R-:W-:-:S04]  /*0470*/  I2FP.F32.S32 R16, R16 ;  /* 0x0000001000107245 */ /* 0x000fc80000201400 */
[----:B------:R0:W1:Y:S01]  /*0480*/  F2F.F64.F32 R4, R16 ;  /* 0x0000001000047310 */ /* 0x0000620000201800 */
[----:B------:R-:W-:Y:S02]  /*0490*/  @!P2 IADD3 R18, PT, PT, R18, -R9, RZ ;  /* 0x800000091212a210 */ /* 0x000fe40007ffe0ff */
[----:B------:R-:W-:Y:S01]  /*04a0*/  ISETP.GT.U32.AND P2, PT, R9, R20, PT ;  /* 0x000000140900720c */ /* 0x000fe20003f44070 */
[----:B------:R-:W-:Y:S01]  /*04b0*/  @!P3 IMAD.IADD R10, R10, 0x1, -R9 ;  /* 0x000000010a0ab824 */ /* 0x000fe200078e0a09 */
[----:B------:R-:W-:Y:S01]  /*04c0*/  ISETP.GE.AND P3, PT, R0, RZ, PT ;  /* 0x000000ff0000720c */ /* 0x000fe20003f66270 */
[----:B------:R-:W-:Y:S02]  /*04d0*/  IMAD.MOV.U32 R7, RZ, RZ, R18 ;  /* 0x000000ffff077224 */ /* 0x000fe400078e0012 */
[----:B0-----:R-:W-:-:S03]  /*04e0*/  FMUL R16, R16, 0.5 ;  /* 0x3f00000010107820 */ /* 0x001fc60000400000 */
[----:B------:R-:W-:Y:S02]  /*04f0*/  @!P4 IADD3 R7, PT, PT, -R7, RZ, RZ ;  /* 0x000000ff0707c210 */ /* 0x000fe40007ffe1ff */
[----:B------:R-:W-:Y:S02]  /*0500*/  ISETP.GE.AND P4, PT, R13, RZ, PT ;  /* 0x000000ff0d00720c */ /* 0x000fe40003f86270 */
[----:B------:R-:W-:Y:S01]  /*0510*/  SEL R13, R8, R7, !P1 ;  /* 0x00000007080d7207 */ /* 0x000fe20004800000 */
[C---:B-1----:R-:W-:Y:S01]  /*0520*/  DMUL R18, R4.reuse, UR8 ;  /* 0x0000000804127c28 */ /* 0x042fe20008000000 */
[----:B------:R-:W-:Y:S01]  /*0530*/  @!P2 IADD3 R20, PT, PT, R20, -R9, RZ ;  /* 0x800000091414a210 */ /* 0x000fe20007ffe0ff */
[----:B------:R-:W-:Y:S01]  /*0540*/  DMUL R22, R4, UR10 ;  /* 0x0000000a04167c28 */ /* 0x000fe20008000000 */
[----:B------:R-:W-:Y:S02]  /*0550*/  I2FP.F32.S32 R13, R13 ;  /* 0x0000000d000d7245 */ /* 0x000fe40000201400 */
[----:B------:R-:W-:Y:S01]  /*0560*/  ISETP.GT.U32.AND P2, PT, R9, R20, PT ;  /* 0x000000140900720c */ /* 0x000fe20003f44070 */
[----:B------:R-:W-:Y:S04]  /*0570*/  F2F.F32.F64 R15, R18 ;  /* 0x00000012000f7310 */ /* 0x000fe80000301000 */
[----:B------:R-:W-:-:S04]  /*0580*/  @!P4 IMAD.MOV R10, RZ, RZ, -R10 ;  /* 0x000000ffff0ac224 */ /* 0x000fc800078e0a0a */
[----:B------:R0:W1:Y:S01]  /*0590*/  F2F.F64.F32 R6, R13 ;  /* 0x0000000d00067310 */ /* 0x0000620000201800 */
[----:B------:R-:W-:-:S03]  /*05a0*/  SEL R10, R8, R10, !P1 ;  /* 0x0000000a080a7207 */ /* 0x000fc60004800000 */
[----:B------:R-:W-:Y:S02]  /*05b0*/  @!P2 IADD3 R20, PT, PT, R20, -R9, RZ ;  /* 0x800000091414a210 */ /* 0x000fe40007ffe0ff */
[----:B------:R-:W-:Y:S02]  /*05c0*/  I2FP.F32.S32 R10, R10 ;  /* 0x0000000a000a7245 */ /* 0x000fe40000201400 */
[----:B------:R-:W-:Y:S01]  /*05d0*/  F2F.F32.F64 R17, R22 ;  /* 0x0000001600117310 */ /* 0x000fe20000301000 */
[----:B------:R-:W-:Y:S02]  /*05e0*/  IMAD.MOV.U32 R9, RZ, RZ, R20 ;  /* 0x000000ffff097224 */ /* 0x000fe400078e0014 */
[----:B0-----:R-:W-:-:S03]  /*05f0*/  FMUL R13, R13, 0.5 ;  /* 0x3f0000000d0d7820 */ /* 0x001fc60000400000 */
[----:B------:R-:W-:Y:S01]  /*0600*/  @!P3 IADD3 R9, PT, PT, -R9, RZ, RZ ;  /* 0x000000ff0909b210 */ /* 0x000fe20007ffe1ff */
[C---:B-1----:R-:W-:Y:S01]  /*0610*/  DMUL R18, R6.reuse, UR8 ;  /* 0x0000000806127c28 */ /* 0x042fe20008000000 */
[----:B------:R0:W1:Y:S01]  /*0620*/  F2F.F64.F32 R4, R10 ;  /* 0x0000000a00047310 */ /* 0x0000620000201800 */
[----:B------:R-:W-:Y:S01]  /*0630*/  DMUL R20, R6, UR10 ;  /* 0x0000000a06147c28 */ /* 0x000fe20008000000 */
[----:B------:R-:W-:-:S04]  /*0640*/  SEL R25, R8, R9, !P1 ;  /* 0x0000000908197207 */ /* 0x000fc80004800000 */
[----:B------:R-:W-:Y:S01]  /*0650*/  I2FP.F32.S32 R25, R25 ;  /* 0x0000001900197245 */ /* 0x000fe20000201400 */
[----:B0-----:R-:W-:Y:S02]  /*0660*/  FMUL R10, R10, 0.5 ;  /* 0x3f0000000a0a7820 */ /* 0x001fe40000400000 */
[----:B------:R-:W-:Y:S01]  /*0670*/  F2F.F32.F64 R18, R18 ;  /* 0x0000001200127310 */ /* 0x000fe20000301000 */
[----:B-1----:R-:W-:-:S07]  /*0680*/  DMUL R8, R4, UR8 ;  /* 0x0000000804087c28 */ /* 0x002fce0008000000 */
[----:B------:R0:W1:Y:S01]  /*0690*/  F2F.F64.F32 R6, R25 ;  /* 0x0000001900067310 */ /* 0x0000620000201800 */
[----:B------:R-:W-:-:S07]  /*06a0*/  DMUL R4, R4, UR10 ;  /* 0x0000000a04047c28 */ /* 0x000fce0008000000 */
[----:B------:R-:W-:Y:S01]  /*06b0*/  F2F.F32.F64 R20, R20 ;  /* 0x0000001400147310 */ /* 0x000fe20000301000 */
[----:B0-----:R-:W-:-:S05]  /*06c0*/  FMUL R25, R25, 0.5 ;  /* 0x3f00000019197820 */ /* 0x001fca0000400000 */
[----:B------:R0:W-:Y:S01]  /*06d0*/  STG.E desc[UR6][R2.64+0x10], R25 ;  /* 0x0000101902007986 */ /* 0x0001e2000c101906 */
[C---:B-1----:R-:W-:Y:S01]  /*06e0*/  DMUL R22, R6.reuse, UR8 ;  /* 0x0000000806167c28 */ /* 0x042fe20008000000 */
[----:B------:R-:W-:Y:S01]  /*06f0*/  F2F.F32.F64 R8, R8 ;  /* 0x0000000800087310 */ /* 0x000fe20000301000 */
[----:B------:R-:W-:-:S07]  /*0700*/  DMUL R6, R6, UR10 ;  /* 0x0000000a06067c28 */ /* 0x000fce0008000000 */
[----:B------:R-:W-:Y:S08]  /*0710*/  F2F.F32.F64 R4, R4 ;  /* 0x0000000400047310 */ /* 0x000ff00000301000 */
[----:B------:R-:W1:Y:S08]  /*0720*/  F2F.F32.F64 R23, R22 ;  /* 0x0000001600177310 */ /* 0x000e700000301000 */
[----:B------:R-:W5:Y:S01]  /*0730*/  F2F.F32.F64 R7, R6 ;  /* 0x0000000600077310 */ /* 0x000f620000301000 */
[----:B-1----:R0:W-:Y:S04]  /*0740*/  STG.E desc[UR6][R2.64+0xc], R23 ;  /* 0x00000c1702007986 */ /* 0x0021e8000c101906 */
[----:B-----5:R0:W-:Y:S01]  /*0750*/  STG.E desc[UR6][R2.64+0x14], R7 ;  /* 0x0000140702007986 */ /* 0x0201e2000c101906 */
[----:B--2---:R-:W-:Y:S01]  /*0760*/  FFMA R16, R16, UR12, R11 ;  /* 0x0000000c10107c23 */ /* 0x004fe2000800000b */
[----:B---3--:R-:W-:-:S03]  /*0770*/  FFMA R17, R17, UR12, R14 ;  /* 0x0000000c11117c23 */ /* 0x008fc6000800000e */
[----:B------:R-:W-:Y:S01]  /*0780*/  FFMA R13, R13, UR12, R16 ;  /* 0x0000000c0d0d7c23 */ /* 0x000fe20008000010 */
[----:B----4-:R-:W-:Y:S01]  /*0790*/  FFMA R15, R15, UR12, R12 ;  /* 0x0000000c0f0f7c23 */ /* 0x010fe2000800000c */
[----:B------:R-:W-:Y:S02]  /*07a0*/  FFMA R17, R20, UR12, R17 ;  /* 0x0000000c14117c23 */ /* 0x000fe40008000011 */
[----:B------:R-:W-:Y:S01]  /*07b0*/  FFMA R10, R10, UR12, R13 ;  /* 0x0000000c0a0a7c23 */ /* 0x000fe2000800000d */
[----:B------:R-:W-:Y:S01]  /*07c0*/  FFMA R15, R18, UR12, R15 ;  /* 0x0000000c120f7c23 */ /* 0x000fe2000800000f */
[----:B------:R-:W-:Y:S02]  /*07d0*/  FFMA R4, R4, UR12, R17 ;  /* 0x0000000c04047c23 */ /* 0x000fe40008000011 */
[----:B------:R-:W-:Y:S01]  /*07e0*/  FFMA R9, R25, UR12, R10 ;  /* 0x0000000c19097c23 */ /* 0x000fe2000800000a */
[----:B------:R-:W-:Y:S01]  /*07f0*/  FFMA R8, R8, UR12, R15 ;  /* 0x0000000c08087c23 */ /* 0x000fe2000800000f */
[----:B------:R-:W-:-:S03]  /*0800*/  FFMA R11, R7, UR12, R4 ;  /* 0x0000000c070b7c23 */ /* 0x000fc60008000004 */
[----:B------:R0:W-:Y:S01]  /*0810*/  STG.E desc[UR6][R2.64+0x4], R9 ;  /* 0x0000040902007986 */ /* 0x0001e2000c101906 */
[----:B------:R-:W-:-:S03]  /*0820*/  FFMA R5, R23, UR12, R8 ;  /* 0x0000000c17057c23 */ /* 0x000fc60008000008 */
[----:B------:R0:W-:Y:S04]  /*0830*/  STG.E desc[UR6][R2.64+0x8], R11 ;  /* 0x0000080b02007986 */ /* 0x0001e8000c101906 */
[----:B------:R0:W-:Y:S02]  /*0840*/  STG.E desc[UR6][R2.64], R5 ;  /* 0x0000000502007986 */ /* 0x0001e4000c101906 */
.L_x_1:
[----:B--2---:R-:W-:Y:S05]  /*0850*/  BSYNC.RECONVERGENT B0 ;  /* 0x0000000000007941 */ /* 0x004fea0003800200 */
.L_x_0:
[----:B------:R-:W-:Y:S01]  /*0860*/  VIADD R0, R0, 0x4 ;  /* 0x0000000400007836 */ /* 0x000fe20000000000 */
[----:B------:R-:W-:Y:S06]  /*0870*/  BRA.U UP0, `(.L_x_2) ;  /* 0xfffffff9001c7547 */ /* 0x000fec000b83ffff */
[----:B------:R-:W-:Y:S05]  /*0880*/  EXIT ;  /* 0x000000000000794d */ /* 0x000fea0003800000 */
.L_x_3:
[----:B------:R-:W-:-:S00]  /*0890*/  BRA `(.L_x_3) ;  /* 0xfffffffc00fc7947 */ /* 0x000fc0000383ffff */
[----:B------:R-:W-:-:S00]  /*08a0*/  NOP ;  /* 0x0000000000007918 */ /* 0x000fc00000000000 */
        /* <DEDUP_REMOVED lines=13> */
.L_x_4:


//--------------------- .nv.shared.reserved.0     --------------------------
	.section	.nv.shared.reserved.0,"aw",@nobits
	.weak		__nv_reservedSMEM_offset_0_alias
	.size		__nv_reservedSMEM_offset_0_alias, 0, 64
	.other		__nv_reservedSMEM_offset_0_alias,@"STO_CUDA_RESERVED_SHARED STV_DEFAULT"
__nv_reservedSMEM_offset_0_alias:
	.zero		0
	.zero		64


//--------------------- .nv.constant0._Z10executeGPUP8Particlefi --------------------------
	.section	.nv.constant0._Z10executeGPUP8Particlefi,"a",@progbits
	.sectionflags	@""
	.align	4
.nv.constant0._Z10executeGPUP8Particlefi:
	.zero		912


//--------------------- SYMBOLS --------------------------

	.type		.nv.reservedSmem.offset0,@object
	.size		.nv.reservedSmem.offset0,0x4
